	.headerflags	@"EF_CUDA_TEXMODE_UNIFIED EF_CUDA_64BIT_ADDRESS EF_CUDA_SM89 EF_CUDA_VIRTUAL_SM(EF_CUDA_SM89)"
	.elftype	@"ET_EXEC"


//--------------------- .nv.info                  --------------------------
	.section	.nv.info,"",@"SHT_CUDA_INFO"
	.align	4


	//----- nvinfo : EIATTR_REGCOUNT
	.align		4
        /*0000*/ 	.byte	0x04, 0x2f
        /*0002*/ 	.short	(.L_1 - .L_0)
	.align		4
.L_0:
        /*0004*/ 	.word	index@(triton__0d1d2d3d456de7)
        /*0008*/ 	.word	0x00000028


	//----- nvinfo : EIATTR_MAX_STACK_SIZE
	.align		4
.L_1:
        /*000c*/ 	.byte	0x04, 0x23
        /*000e*/ 	.short	(.L_3 - .L_2)
	.align		4
.L_2:
        /*0010*/ 	.word	index@(triton__0d1d2d3d456de7)
        /*0014*/ 	.word	0x00000000


	//----- nvinfo : EIATTR_MIN_STACK_SIZE
	.align		4
.L_3:
        /*0018*/ 	.byte	0x04, 0x12
        /*001a*/ 	.short	(.L_5 - .L_4)
	.align		4
.L_4:
        /*001c*/ 	.word	index@(triton__0d1d2d3d456de7)
        /*0020*/ 	.word	0x00000000


	//----- nvinfo : EIATTR_FRAME_SIZE
	.align		4
.L_5:
        /*0024*/ 	.byte	0x04, 0x11
        /*0026*/ 	.short	(.L_7 - .L_6)
	.align		4
.L_6:
        /*0028*/ 	.word	index@(triton__0d1d2d3d456de7)
        /*002c*/ 	.word	0x00000000
.L_7:


//--------------------- .nv.info.triton__0d1d2d3d456de7 --------------------------
	.section	.nv.info.triton__0d1d2d3d456de7,"",@"SHT_CUDA_INFO"
	.align	4


	//----- nvinfo : EIATTR_CUDA_API_VERSION
	.align		4
        /*0000*/ 	.byte	0x04, 0x37
        /*0002*/ 	.short	(.L_9 - .L_8)
.L_8:
        /*0004*/ 	.word	0x0000007b


	//----- nvinfo : EIATTR_PARAM_CBANK
	.align		4
.L_9:
        /*0008*/ 	.byte	0x04, 0x0a
        /*000a*/ 	.short	(.L_11 - .L_10)
	.align		4
.L_10:
        /*000c*/ 	.word	index@(.nv.constant0.triton__0d1d2d3d456de7)
        /*0010*/ 	.short	0x0160
        /*0012*/ 	.short	0x0030


	//----- nvinfo : EIATTR_CBANK_PARAM_SIZE
	.align		4
.L_11:
        /*0014*/ 	.byte	0x03, 0x19
        /*0016*/ 	.short	0x0030


	//----- nvinfo : EIATTR_KPARAM_INFO
	.align		4
        /*0018*/ 	.byte	0x04, 0x17
        /*001a*/ 	.short	(.L_13 - .L_12)
.L_12:
        /*001c*/ 	.word	0x00000000
        /*0020*/ 	.short	0x0007
        /*0022*/ 	.short	0x002c
        /*0024*/ 	.byte	0x00, 0xf0, 0x11, 0x00


	//----- nvinfo : EIATTR_KPARAM_INFO
	.align		4
.L_13:
        /*0028*/ 	.byte	0x04, 0x17
        /*002a*/ 	.short	(.L_15 - .L_14)
.L_14:
        /*002c*/ 	.word	0x00000000
        /*0030*/ 	.short	0x0006
        /*0032*/ 	.short	0x0028
        /*0034*/ 	.byte	0x00, 0xf0, 0x11, 0x00


	//----- nvinfo : EIATTR_KPARAM_INFO
	.align		4
.L_15:
        /*0038*/ 	.byte	0x04, 0x17
        /*003a*/ 	.short	(.L_17 - .L_16)
.L_16:
        /*003c*/ 	.word	0x00000000
        /*0040*/ 	.short	0x0005
        /*0042*/ 	.short	0x0024
        /*0044*/ 	.byte	0x00, 0xf0, 0x11, 0x00


	//----- nvinfo : EIATTR_KPARAM_INFO
	.align		4
.L_17:
        /*0048*/ 	.byte	0x04, 0x17
        /*004a*/ 	.short	(.L_19 - .L_18)
.L_18:
        /*004c*/ 	.word	0x00000000
        /*0050*/ 	.short	0x0004
        /*0052*/ 	.short	0x0020
        /*0054*/ 	.byte	0x00, 0xf0, 0x11, 0x00


	//----- nvinfo : EIATTR_KPARAM_INFO
	.align		4
.L_19:
        /*0058*/ 	.byte	0x04, 0x17
        /*005a*/ 	.short	(.L_21 - .L_20)
.L_20:
        /*005c*/ 	.word	0x00000000
        /*0060*/ 	.short	0x0003
        /*0062*/ 	.short	0x0018
        /*0064*/ 	.byte	0x00, 0xf0, 0x21, 0x00


	//----- nvinfo : EIATTR_KPARAM_INFO
	.align		4
.L_21:
        /*0068*/ 	.byte	0x04, 0x17
        /*006a*/ 	.short	(.L_23 - .L_22)
.L_22:
        /*006c*/ 	.word	0x00000000
        /*0070*/ 	.short	0x0002
        /*0072*/ 	.short	0x0010
        /*0074*/ 	.byte	0x00, 0xf0, 0x21, 0x00


	//----- nvinfo : EIATTR_KPARAM_INFO
	.align		4
.L_23:
        /*0078*/ 	.byte	0x04, 0x17
        /*007a*/ 	.short	(.L_25 - .L_24)
.L_24:
        /*007c*/ 	.word	0x00000000
        /*0080*/ 	.short	0x0001
        /*0082*/ 	.short	0x0008
        /*0084*/ 	.byte	0x00, 0xf0, 0x21, 0x00


	//----- nvinfo : EIATTR_KPARAM_INFO
	.align		4
.L_25:
        /*0088*/ 	.byte	0x04, 0x17
        /*008a*/ 	.short	(.L_27 - .L_26)
.L_26:
        /*008c*/ 	.word	0x00000000
        /*0090*/ 	.short	0x0000
        /*0092*/ 	.short	0x0000
        /*0094*/ 	.byte	0x00, 0xf0, 0x21, 0x00


	//----- nvinfo : EIATTR_MAXREG_COUNT
	.align		4
.L_27:
        /*0098*/ 	.byte	0x03, 0x1b
        /*009a*/ 	.short	0x00ff


	//----- nvinfo : EIATTR_EXIT_INSTR_OFFSETS
	.align		4
        /*009c*/ 	.byte	0x04, 0x1c
        /*009e*/ 	.short	(.L_29 - .L_28)


	//   ....[0]....
.L_28:
        /*00a0*/ 	.word	0x00000ba0


	//   ....[1]....
        /*00a4*/ 	.word	0x00000bd0


	//----- nvinfo : EIATTR_CTAIDZ_USED
	.align		4
.L_29:
        /*00a8*/ 	.byte	0x01, 0x04
	.zero		2


	//----- nvinfo : EIATTR_MAX_THREADS
	.align		4
        /*00ac*/ 	.byte	0x04, 0x05
        /*00ae*/ 	.short	(.L_31 - .L_30)
.L_30:
        /*00b0*/ 	.word	0x00000080
        /*00b4*/ 	.word	0x00000001
        /*00b8*/ 	.word	0x00000001
.L_31:


//--------------------- .nv.rel.action            --------------------------
	.section	.nv.rel.action,"",@"SHT_CUDA_RELOCINFO"
	.align	8
	.sectionentsize	8
        /*0000*/ 	.byte	0x73, 0x00, 0x00, 0x00, 0x00, 0x00, 0x00, 0x00, 0x00, 0x00, 0x00, 0x11, 0x25, 0x00, 0x05, 0x36


//--------------------- .nv.constant0.triton__0d1d2d3d456de7 --------------------------
	.section	.nv.constant0.triton__0d1d2d3d456de7,"a",@progbits
	.align	4
.nv.constant0.triton__0d1d2d3d456de7:
	.zero		400


//--------------------- .text.triton__0d1d2d3d456de7 --------------------------
	.section	.text.triton__0d1d2d3d456de7,"ax",@progbits
	.sectioninfo	@"SHI_REGISTERS=40"
	.align	128
        .global         triton__0d1d2d3d456de7
        .type           triton__0d1d2d3d456de7,@function
        .size           triton__0d1d2d3d456de7,(.L_x_1 - triton__0d1d2d3d456de7)
        .other          triton__0d1d2d3d456de7,@"STO_CUDA_ENTRY STV_DEFAULT"
triton__0d1d2d3d456de7:
.text.triton__0d1d2d3d456de7:
[----:B------:R-:W-:-:S02]  /*0000*/  IMAD.MOV.U32 R1, RZ, RZ, c[0x0][0x28] ;  /* 0x00000a00ff017624 */ /* 0x000fc400078e00ff */
[----:B------:R-:W0:Y:S01]  /*0010*/  S2UR UR4, SR_CTAID.Z ;  /* 0x00000000000479c3 */ /* 0x000e220000002700 */
[----:B------:R-:W1:Y:S01]  /*0020*/  S2R R0, SR_TID.X ;  /* 0x0000000000007919 */ /* 0x000e620000002100 */
[----:B------:R-:W-:Y:S01]  /*0030*/  UMOV UR10, 0x2 ;  /* 0x00000002000a7882 */ /* 0x000fe20000000000 */
[----:B------:R-:W-:Y:S01]  /*0040*/  PRMT R30, RZ, 0x7610, R30 ;  /* 0x00007610ff1e7816 */ /* 0x000fe2000000001e */
[----:B------:R-:W-:Y:S01]  /*0050*/  ULDC.64 UR8, c[0x0][0x118] ;  /* 0x0000460000087ab9 */ /* 0x000fe20000000a00 */
[----:B------:R-:W2:Y:S03]  /*0060*/  S2R R5, SR_CTAID.X ;  /* 0x0000000000057919 */ /* 0x000ea60000002500 */
[----:B------:R-:W3:Y:S01]  /*0070*/  S2UR UR6, SR_CTAID.Y ;  /* 0x00000000000679c3 */ /* 0x000ee20000002600 */
[----:B0-----:R-:W-:Y:S01]  /*0080*/  UIADD3 UR4, UR4, 0x1, URZ ;  /* 0x0000000104047890 */ /* 0x001fe2000fffe03f */
[----:B-1----:R-:W-:-:S05]  /*0090*/  LOP3.LUT R0, R0, 0x7f, RZ, 0xc0, !PT ;  /* 0x0000007f00007812 */ /* 0x002fca00078ec0ff */
[----:B--2---:R-:W-:Y:S01]  /*00a0*/  IMAD R0, R5, 0x400, R0 ;  /* 0x0000040005007824 */ /* 0x004fe200078e0200 */
[----:B---3--:R-:W-:-:S04]  /*00b0*/  UIMAD UR6, UR4, UR6, URZ ;  /* 0x00000006040672a4 */ /* 0x008fc8000f8e023f */
[----:B------:R-:W-:Y:S02]  /*00c0*/  UIMAD.WIDE UR4, UR6, 0x66666667, URZ ;  /* 0x66666667060478a5 */ /* 0x000fe4000f8e023f */
[----:B------:R-:W-:Y:S02]  /*00d0*/  UISETP.GE.AND UP0, UPT, UR6, 0x1b80, UPT ;  /* 0x00001b800600788c */ /* 0x000fe4000bf06270 */
[----:B------:R-:W-:-:S04]  /*00e0*/  USHF.R.U32.HI UR4, URZ, 0x1f, UR5 ;  /* 0x0000001f3f047899 */ /* 0x000fc80008011605 */
[----:B------:R-:W-:Y:S01]  /*00f0*/  ULEA.HI.SX32 UR4, UR5, UR4, 0x19 ;  /* 0x0000000405047291 */ /* 0x000fe2000f8fca3f */
[----:B------:R-:W-:-:S03]  /*0100*/  PLOP3.LUT P0, PT, PT, PT, UP0, 0x80, 0x0 ;  /* 0x000000000000781c */ /* 0x000fc60003f0f008 */
[----:B------:R-:W-:-:S03]  /*0110*/  UIMAD UR7, UR4, -0x140, UR6 ;  /* 0xfffffec0040778a4 */ /* 0x000fc6000f8e0206 */
[----:B------:R-:W-:Y:S02]  /*0120*/  ULDC.64 UR4, c[0x0][0x168] ;  /* 0x00005a0000047ab9 */ /* 0x000fe40000000a00 */
[----:B------:R-:W-:-:S06]  /*0130*/  UIMAD.WIDE UR4, UR7, UR10, UR4 ;  /* 0x0000000a070472a5 */ /* 0x000fcc000f8e0204 */
[----:B------:R-:W-:Y:S02]  /*0140*/  IMAD.U32 R2, RZ, RZ, UR4 ;  /* 0x00000004ff027e24 */ /* 0x000fe4000f8e00ff */
[----:B------:R-:W-:Y:S01]  /*0150*/  IMAD.U32 R3, RZ, RZ, UR5 ;  /* 0x00000005ff037e24 */ /* 0x000fe2000f8e00ff */
[C---:B------:R-:W-:Y:S01]  /*0160*/  IADD3 R10, R0.reuse, 0x100, RZ ;  /* 0x00000100000a7810 */ /* 0x040fe20007ffe0ff */
[----:B------:R-:W-:Y:S02]  /*0170*/  ULDC.64 UR4, c[0x0][0x180] ;  /* 0x0000600000047ab9 */ /* 0x000fe40000000a00 */
[----:B------:R-:W-:Y:S01]  /*0180*/  UIMAD UR4, UR5, UR4, URZ ;  /* 0x00000004050472a4 */ /* 0x000fe2000f8e023f */
[----:B------:R0:W2:Y:S01]  /*0190*/  @!P0 LDG.E.EL.U16 R30, [R2.64] ;  /* 0x00000008021e8981 */ /* 0x0000a2000c2e1500 */
[----:B------:R-:W-:Y:S01]  /*01a0*/  PLOP3.LUT P0, PT, PT, PT, UP0, 0x40, 0x0 ;  /* 0x000000000000781c */ /* 0x000fe20003f0e808 */
[----:B------:R-:W-:Y:S01]  /*01b0*/  IMAD.MOV.U32 R5, RZ, RZ, 0x1b80 ;  /* 0x00001b80ff057424 */ /* 0x000fe200078e00ff */
[C---:B------:R-:W-:Y:S01]  /*01c0*/  IADD3 R4, R0.reuse, 0x80, RZ ;  /* 0x0000008000047810 */ /* 0x040fe20007ffe0ff */
[----:B------:R-:W-:Y:S01]  /*01d0*/  IMAD.MOV.U32 R33, RZ, RZ, 0x2 ;  /* 0x00000002ff217424 */ /* 0x000fe200078e00ff */
[C---:B------:R-:W-:Y:S01]  /*01e0*/  ISETP.LT.AND P1, PT, R0.reuse, c[0x0][0x18c], P0 ;  /* 0x0000630000007a0c */ /* 0x040fe20000721270 */
[----:B------:R-:W-:Y:S01]  /*01f0*/  IMAD.U32 R13, RZ, RZ, UR4 ;  /* 0x00000004ff0d7e24 */ /* 0x000fe2000f8e00ff */
[----:B------:R-:W-:Y:S01]  /*0200*/  PLOP3.LUT P0, PT, PT, PT, UP0, 0x40, 0x0 ;  /* 0x000000000000781c */ /* 0x000fe20003f0e808 */
[C---:B------:R-:W-:Y:S01]  /*0210*/  IMAD R34, R0.reuse, R5, UR6 ;  /* 0x0000000600227e24 */ /* 0x040fe2000f8e0205 */
[----:B------:R-:W-:Y:S01]  /*0220*/  P2R R8, PR, RZ, 0x2 ;  /* 0x00000002ff087803 */ /* 0x000fe20000000000 */
[----:B------:R-:W-:Y:S01]  /*0230*/  IMAD.U32 R23, RZ, RZ, UR10 ;  /* 0x0000000aff177e24 */ /* 0x000fe2000f8e00ff */
[----:B------:R-:W-:Y:S01]  /*0240*/  PLOP3.LUT P1, PT, PT, PT, UP0, 0x40, 0x0 ;  /* 0x000000000000781c */ /* 0x000fe20003f2e808 */
[----:B0-----:R-:W-:Y:S01]  /*0250*/  IMAD R2, R13, UR6, R4 ;  /* 0x000000060d027c24 */ /* 0x001fe2000f8e0204 */
[----:B------:R-:W-:-:S02]  /*0260*/  IADD3 R5, R0, 0x200, RZ ;  /* 0x0000020000057810 */ /* 0x000fc40007ffe0ff */
[----:B------:R-:W-:Y:S01]  /*0270*/  ISETP.LT.AND P1, PT, R10, c[0x0][0x18c], P1 ;  /* 0x000063000a007a0c */ /* 0x000fe20000f21270 */
[C---:B------:R-:W-:Y:S01]  /*0280*/  IMAD R10, R13.reuse, UR6, R10 ;  /* 0x000000060d0a7c24 */ /* 0x040fe2000f8e020a */
[----:B------:R-:W-:Y:S01]  /*0290*/  IADD3 R11, R0, 0x180, RZ ;  /* 0x00000180000b7810 */ /* 0x000fe20007ffe0ff */
[----:B------:R-:W-:Y:S01]  /*02a0*/  IMAD R3, R13, UR6, R5 ;  /* 0x000000060d037c24 */ /* 0x000fe2000f8e0205 */
[----:B------:R-:W-:Y:S02]  /*02b0*/  P2R R24, PR, RZ, 0x2 ;  /* 0x00000002ff187803 */ /* 0x000fe40000000000 */
[----:B------:R-:W-:Y:S02]  /*02c0*/  ISETP.NE.AND P1, PT, R8, RZ, PT ;  /* 0x000000ff0800720c */ /* 0x000fe40003f25270 */
[C---:B------:R-:W-:Y:S02]  /*02d0*/  IADD3 R9, R0.reuse, 0x280, RZ ;  /* 0x0000028000097810 */ /* 0x040fe40007ffe0ff */
[----:B------:R-:W-:-:S02]  /*02e0*/  IADD3 R6, R0, 0x300, RZ ;  /* 0x0000030000067810 */ /* 0x000fc40007ffe0ff */
[----:B------:R-:W-:Y:S01]  /*02f0*/  IADD3 R16, R0, 0x380, RZ ;  /* 0x0000038000107810 */ /* 0x000fe20007ffe0ff */
[C---:B------:R-:W-:Y:S01]  /*0300*/  IMAD R0, R13.reuse, UR6, R0 ;  /* 0x000000060d007c24 */ /* 0x040fe2000f8e0200 */
[----:B------:R-:W-:Y:S02]  /*0310*/  PLOP3.LUT P2, PT, PT, PT, UP0, 0x40, 0x0 ;  /* 0x000000000000781c */ /* 0x000fe40003f4e808 */
[----:B------:R-:W-:Y:S02]  /*0320*/  PLOP3.LUT P3, PT, PT, PT, UP0, 0x40, 0x0 ;  /* 0x000000000000781c */ /* 0x000fe40003f6e808 */
[----:B------:R-:W-:Y:S02]  /*0330*/  PLOP3.LUT P4, PT, PT, PT, UP0, 0x40, 0x0 ;  /* 0x000000000000781c */ /* 0x000fe40003f8e808 */
[----:B------:R-:W-:Y:S02]  /*0340*/  PLOP3.LUT P5, PT, PT, PT, UP0, 0x40, 0x0 ;  /* 0x000000000000781c */ /* 0x000fe40003fae808 */
[----:B------:R-:W-:Y:S01]  /*0350*/  ISETP.LT.AND P0, PT, R4, c[0x0][0x18c], P0 ;  /* 0x0000630004007a0c */ /* 0x000fe20000701270 */
[----:B------:R-:W-:Y:S01]  /*0360*/  IMAD R4, R13, UR6, R16 ;  /* 0x000000060d047c24 */ /* 0x000fe2000f8e0210 */
[----:B------:R-:W-:-:S02]  /*0370*/  IADD3 R14, R34, 0xdc000, RZ ;  /* 0x000dc000220e7810 */ /* 0x000fc40007ffe0ff */
[----:B------:R-:W-:Y:S01]  /*0380*/  ISETP.LT.AND P2, PT, R11, c[0x0][0x18c], P2 ;  /* 0x000063000b007a0c */ /* 0x000fe20001741270 */
[----:B------:R-:W-:Y:S01]  /*0390*/  IMAD R11, R13, UR6, R11 ;  /* 0x000000060d0b7c24 */ /* 0x000fe2000f8e020b */
[----:B------:R-:W-:Y:S01]  /*03a0*/  ISETP.LT.AND P3, PT, R5, c[0x0][0x18c], P3 ;  /* 0x0000630005007a0c */ /* 0x000fe20001f61270 */
[----:B------:R-:W-:Y:S01]  /*03b0*/  IMAD.WIDE R22, R0, R23, c[0x0][0x170] ;  /* 0x00005c0000167625 */ /* 0x000fe200078e0217 */
[----:B------:R-:W-:Y:S02]  /*03c0*/  ISETP.LT.AND P4, PT, R9, c[0x0][0x18c], P4 ;  /* 0x0000630009007a0c */ /* 0x000fe40002781270 */
[----:B------:R-:W-:Y:S01]  /*03d0*/  ISETP.LT.AND P5, PT, R6, c[0x0][0x18c], P5 ;  /* 0x0000630006007a0c */ /* 0x000fe20002fa1270 */
[C---:B------:R-:W-:Y:S01]  /*03e0*/  IMAD R9, R13.reuse, UR6, R9 ;  /* 0x000000060d097c24 */ /* 0x040fe2000f8e0209 */
[----:B------:R-:W-:Y:S01]  /*03f0*/  PRMT R32, RZ, 0x7610, R32 ;  /* 0x00007610ff207816 */ /* 0x000fe20000000020 */
[----:B------:R-:W-:Y:S01]  /*0400*/  IMAD R6, R13, UR6, R6 ;  /* 0x000000060d067c24 */ /* 0x000fe2000f8e0206 */
[----:B------:R-:W-:Y:S01]  /*0410*/  PRMT R5, RZ, 0x7610, R5 ;  /* 0x00007610ff057816 */ /* 0x000fe20000000005 */
[----:B------:R-:W-:Y:S01]  /*0420*/  IMAD.WIDE R12, R34, R33, c[0x0][0x160] ;  /* 0x00005800220c7625 */ /* 0x000fe200078e0221 */
[----:B------:R-:W-:-:S02]  /*0430*/  PLOP3.LUT P6, PT, PT, PT, UP0, 0x40, 0x0 ;  /* 0x000000000000781c */ /* 0x000fc40003fce808 */
[----:B------:R-:W-:Y:S01]  /*0440*/  PRMT R7, RZ, 0x7610, R7 ;  /* 0x00007610ff077816 */ /* 0x000fe20000000007 */
[----:B------:R-:W-:Y:S01]  /*0450*/  IMAD.WIDE R14, R14, R33, c[0x0][0x160] ;  /* 0x000058000e0e7625 */ /* 0x000fe200078e0221 */
[----:B------:R-:W-:Y:S01]  /*0460*/  MOV R21, UR10 ;  /* 0x0000000a00157c02 */ /* 0x000fe20008000f00 */
[----:B------:R0:W3:Y:S01]  /*0470*/  @P1 LDG.E.EL.U16 R32, [R12.64] ;  /* 0x000000080c201981 */ /* 0x0000e2000c2e1500 */
[----:B------:R-:W-:Y:S02]  /*0480*/  ISETP.LT.AND P6, PT, R16, c[0x0][0x18c], P6 ;  /* 0x0000630010007a0c */ /* 0x000fe400037c1270 */
[----:B------:R-:W-:Y:S01]  /*0490*/  PRMT R31, RZ, 0x7610, R31 ;  /* 0x00007610ff1f7816 */ /* 0x000fe2000000001f */
[----:B------:R1:W4:Y:S01]  /*04a0*/  @P1 LDG.E.EL.U16 R5, [R22.64] ;  /* 0x0000000816051981 */ /* 0x000322000c2e1500 */
[----:B------:R-:W-:Y:S01]  /*04b0*/  IADD3 R16, R34, 0x294000, RZ ;  /* 0x0029400022107810 */ /* 0x000fe20007ffe0ff */
[----:B------:R-:W-:Y:S01]  /*04c0*/  IMAD.WIDE R20, R2, R21, c[0x0][0x170] ;  /* 0x00005c0002147625 */ /* 0x000fe200078e0215 */
[----:B------:R-:W-:Y:S01]  /*04d0*/  ISETP.NE.AND P1, PT, R24, RZ, PT ;  /* 0x000000ff1800720c */ /* 0x000fe20003f25270 */
[----:B------:R5:W4:Y:S01]  /*04e0*/  @P0 LDG.E.EL.U16 R7, [R14.64] ;  /* 0x000000080e070981 */ /* 0x000b22000c2e1500 */
[----:B------:R-:W-:Y:S01]  /*04f0*/  PRMT R26, RZ, 0x7610, R26 ;  /* 0x00007610ff1a7816 */ /* 0x000fe2000000001a */
[----:B------:R-:W-:Y:S01]  /*0500*/  IMAD.WIDE R16, R16, R33, c[0x0][0x160] ;  /* 0x0000580010107625 */ /* 0x000fe200078e0221 */
[----:B------:R-:W-:Y:S01]  /*0510*/  IADD3 R18, R34, 0x1b8000, RZ ;  /* 0x001b800022127810 */ /* 0x000fe20007ffe0ff */
[----:B------:R0:W4:Y:S01]  /*0520*/  @P0 LDG.E.EL.U16 R31, [R20.64] ;  /* 0x00000008141f0981 */ /* 0x000122000c2e1500 */
[----:B------:R-:W-:-:S02]  /*0530*/  PRMT R25, RZ, 0x7610, R25 ;  /* 0x00007610ff197816 */ /* 0x000fc40000000019 */
[C---:B-1----:R-:W-:Y:S02]  /*0540*/  IADD3 R22, R34.reuse, 0x528000, RZ ;  /* 0x0052800022167810 */ /* 0x042fe40007ffe0ff */
[----:B-----5:R-:W-:Y:S01]  /*0550*/  IADD3 R14, R34, 0x370000, RZ ;  /* 0x00370000220e7810 */ /* 0x020fe20007ffe0ff */
[-C--:B------:R-:W-:Y:S01]  /*0560*/  IMAD.WIDE R18, R18, R33.reuse, c[0x0][0x160] ;  /* 0x0000580012127625 */ /* 0x080fe200078e0221 */
[----:B------:R-:W-:Y:S01]  /*0570*/  PRMT R28, RZ, 0x7610, R28 ;  /* 0x00007610ff1c7816 */ /* 0x000fe2000000001c */
[----:B------:R1:W5:Y:S01]  /*0580*/  @P2 LDG.E.EL.U16 R26, [R16.64] ;  /* 0x00000008101a2981 */ /* 0x000362000c2e1500 */
[----:B------:R-:W-:Y:S01]  /*0590*/  P2R R29, PR, RZ, 0x1 ;  /* 0x00000001ff1d7803 */ /* 0x000fe20000000000 */
[-C--:B------:R-:W-:Y:S01]  /*05a0*/  IMAD.WIDE R14, R14, R33.reuse, c[0x0][0x160] ;  /* 0x000058000e0e7625 */ /* 0x080fe200078e0221 */
[----:B------:R-:W-:Y:S02]  /*05b0*/  ISETP.NE.AND P0, PT, R8, RZ, PT ;  /* 0x000000ff0800720c */ /* 0x000fe40003f05270 */
[C---:B------:R-:W-:Y:S01]  /*05c0*/  IADD3 R36, R34.reuse, 0x44c000, RZ ;  /* 0x0044c00022247810 */ /* 0x040fe20007ffe0ff */
[----:B0-----:R-:W-:Y:S01]  /*05d0*/  IMAD.U32 R21, RZ, RZ, UR10 ;  /* 0x0000000aff157e24 */ /* 0x001fe2000f8e00ff */
[----:B------:R-:W-:Y:S01]  /*05e0*/  PRMT R8, RZ, 0x7610, R8 ;  /* 0x00007610ff087816 */ /* 0x000fe20000000008 */
[----:B------:R-:W-:Y:S01]  /*05f0*/  IMAD.U32 R23, RZ, RZ, UR10 ;  /* 0x0000000aff177e24 */ /* 0x000fe2000f8e00ff */
[----:B------:R-:W-:Y:S01]  /*0600*/  IADD3 R34, R34, 0x604000, RZ ;  /* 0x0060400022227810 */ /* 0x000fe20007ffe0ff */
[----:B-1----:R-:W-:Y:S01]  /*0610*/  IMAD.WIDE R16, R22, R33, c[0x0][0x160] ;  /* 0x0000580016107625 */ /* 0x002fe200078e0221 */
[----:B------:R0:W5:Y:S01]  /*0620*/  @P3 LDG.E.EL.U16 R25, [R14.64] ;  /* 0x000000080e193981 */ /* 0x000162000c2e1500 */
[----:B------:R-:W-:-:S02]  /*0630*/  PRMT R24, RZ, 0x7610, R24 ;  /* 0x00007610ff187816 */ /* 0x000fc40000000018 */
[----:B------:R-:W-:Y:S01]  /*0640*/  PRMT R12, RZ, 0x7610, R12 ;  /* 0x00007610ff0c7816 */ /* 0x000fe2000000000c */
[----:B------:R1:W5:Y:S01]  /*0650*/  @P1 LDG.E.EL.U16 R28, [R18.64] ;  /* 0x00000008121c1981 */ /* 0x000362000c2e1500 */
[----:B------:R-:W-:Y:S01]  /*0660*/  PRMT R27, RZ, 0x7610, R27 ;  /* 0x00007610ff1b7816 */ /* 0x000fe2000000001b */
[----:B------:R-:W-:Y:S01]  /*0670*/  IMAD.WIDE R20, R10, R21, c[0x0][0x170] ;  /* 0x00005c000a147625 */ /* 0x000fe200078e0215 */
[----:B------:R-:W-:Y:S01]  /*0680*/  PRMT R13, RZ, 0x7610, R13 ;  /* 0x00007610ff0d7816 */ /* 0x000fe2000000000d */
[----:B------:R1:W5:Y:S02]  /*0690*/  @P5 LDG.E.EL.U16 R8, [R16.64] ;  /* 0x0000000810085981 */ /* 0x000364000c2e1500 */
[----:B0-----:R-:W-:-:S04]  /*06a0*/  IMAD.WIDE R14, R36, R33, c[0x0][0x160] ;  /* 0x00005800240e7625 */ /* 0x001fc800078e0221 */
[----:B-1----:R-:W-:Y:S01]  /*06b0*/  IMAD.WIDE R18, R34, R33, c[0x0][0x160] ;  /* 0x0000580022127625 */ /* 0x002fe200078e0221 */
[----:B------:R0:W5:Y:S03]  /*06c0*/  @P4 LDG.E.EL.U16 R24, [R14.64] ;  /* 0x000000080e184981 */ /* 0x000166000c2e1500 */
[----:B------:R-:W-:Y:S01]  /*06d0*/  IMAD.WIDE R22, R11, R23, c[0x0][0x170] ;  /* 0x00005c000b167625 */ /* 0x000fe200078e0217 */
[----:B------:R-:W-:Y:S01]  /*06e0*/  MOV R17, UR10 ;  /* 0x0000000a00117c02 */ /* 0x000fe20008000f00 */
[----:B------:R1:W5:Y:S02]  /*06f0*/  @P6 LDG.E.EL.U16 R12, [R18.64] ;  /* 0x00000008120c6981 */ /* 0x000364000c2e1500 */
[----:B------:R-:W-:Y:S02]  /*0700*/  IMAD.U32 R34, RZ, RZ, UR10 ;  /* 0x0000000aff227e24 */ /* 0x000fe4000f8e00ff */
[----:B------:R-:W-:Y:S01]  /*0710*/  IMAD.U32 R33, RZ, RZ, UR10 ;  /* 0x0000000aff217e24 */ /* 0x000fe2000f8e00ff */
[----:B------:R-:W-:Y:S01]  /*0720*/  PRMT R37, RZ, 0x7610, R37 ;  /* 0x00007610ff257816 */ /* 0x000fe20000000025 */
[----:B------:R1:W5:Y:S01]  /*0730*/  @P1 LDG.E.EL.U16 R27, [R20.64] ;  /* 0x00000008141b1981 */ /* 0x000362000c2e1500 */
[----:B------:R-:W-:Y:S01]  /*0740*/  PRMT R36, RZ, 0x7610, R36 ;  /* 0x00007610ff247816 */ /* 0x000fe20000000024 */
[----:B------:R-:W-:-:S02]  /*0750*/  IMAD.WIDE R34, R3, R34, c[0x0][0x170] ;  /* 0x00005c0003227625 */ /* 0x000fc400078e0222 */
[----:B------:R2:W5:Y:S02]  /*0760*/  @P2 LDG.E.EL.U16 R13, [R22.64] ;  /* 0x00000008160d2981 */ /* 0x000564000c2e1500 */
[----:B0-----:R-:W-:Y:S01]  /*0770*/  IMAD.WIDE R14, R9, R33, c[0x0][0x170] ;  /* 0x00005c00090e7625 */ /* 0x001fe200078e0221 */
[----:B------:R-:W-:Y:S01]  /*0780*/  PRMT R33, RZ, 0x7610, R33 ;  /* 0x00007610ff217816 */ /* 0x000fe20000000021 */
[----:B------:R-:W5:Y:S02]  /*0790*/  @P3 LDG.E.EL.U16 R37, [R34.64] ;  /* 0x0000000822253981 */ /* 0x000f64000c2e1500 */
[----:B-1----:R-:W-:Y:S02]  /*07a0*/  IMAD.U32 R19, RZ, RZ, UR10 ;  /* 0x0000000aff137e24 */ /* 0x002fe4000f8e00ff */
[----:B------:R-:W-:Y:S01]  /*07b0*/  IMAD.WIDE R16, R6, R17, c[0x0][0x170] ;  /* 0x00005c0006107625 */ /* 0x000fe200078e0211 */
[----:B------:R-:W-:Y:S01]  /*07c0*/  PRMT R20, RZ, 0x7610, R20 ;  /* 0x00007610ff147816 */ /* 0x000fe20000000014 */
[----:B------:R0:W5:Y:S02]  /*07d0*/  @P4 LDG.E.EL.U16 R36, [R14.64] ;  /* 0x000000080e244981 */ /* 0x000164000c2e1500 */
[----:B------:R-:W-:-:S02]  /*07e0*/  IMAD.WIDE R18, R4, R19, c[0x0][0x170] ;  /* 0x00005c0004127625 */ /* 0x000fc400078e0213 */
[----:B------:R1:W5:Y:S04]  /*07f0*/  @P5 LDG.E.EL.U16 R33, [R16.64] ;  /* 0x0000000810215981 */ /* 0x000368000c2e1500 */
[----:B------:R5:W5:Y:S01]  /*0800*/  @P6 LDG.E.EL.U16 R20, [R18.64] ;  /* 0x0000000812146981 */ /* 0x000b62000c2e1500 */
[----:B--2---:R-:W-:Y:S02]  /*0810*/  HADD2.F32 R30, -RZ, R30.H0_H0 ;  /* 0x2000001eff1e7230 */ /* 0x004fe40000004100 */
[----:B---3--:R-:W-:Y:S02]  /*0820*/  HADD2.F32 R21, -RZ, R32.H0_H0 ;  /* 0x20000020ff157230 */ /* 0x008fe40000004100 */
[----:B----4-:R-:W-:Y:S02]  /*0830*/  HADD2.F32 R5, -RZ, R5.H0_H0 ;  /* 0x20000005ff057230 */ /* 0x010fe40000004100 */
[----:B------:R-:W-:Y:S01]  /*0840*/  HADD2.F32 R7, -RZ, R7.H0_H0 ;  /* 0x20000007ff077230 */ /* 0x000fe20000004100 */
[----:B------:R-:W-:Y:S01]  /*0850*/  FADD R22, R21, R30 ;  /* 0x0000001e15167221 */ /* 0x000fe20000000000 */
[----:B------:R-:W-:-:S03]  /*0860*/  HADD2.F32 R31, -RZ, R31.H0_H0 ;  /* 0x2000001fff1f7230 */ /* 0x000fc60000004100 */
[----:B0-----:R-:W-:Y:S01]  /*0870*/  FADD R14, R7, R30 ;  /* 0x0000001e070e7221 */ /* 0x001fe20000000000 */
[----:B------:R-:W-:Y:S01]  /*0880*/  FADD R7, R5, R22 ;  /* 0x0000001605077221 */ /* 0x000fe20000000000 */
[----:B------:R-:W-:Y:S02]  /*0890*/  IMAD.MOV.U32 R5, RZ, RZ, 0x2 ;  /* 0x00000002ff057424 */ /* 0x000fe400078e00ff */
[----:B------:R-:W-:Y:S01]  /*08a0*/  FADD R14, R31, R14 ;  /* 0x0000000e1f0e7221 */ /* 0x000fe20000000000 */
[----:B-----5:R-:W-:-:S04]  /*08b0*/  HADD2.F32 R19, -RZ, R26.H0_H0 ;  /* 0x2000001aff137230 */ /* 0x020fc80000004100 */
[----:B------:R-:W-:Y:S01]  /*08c0*/  F2FP.F16.F32.PACK_AB R7, R14, R7 ;  /* 0x000000070e07723e */ /* 0x000fe200000000ff */
[----:B------:R-:W-:-:S05]  /*08d0*/  IMAD.WIDE R14, R0, R5, c[0x0][0x178] ;  /* 0x00005e00000e7625 */ /* 0x000fca00078e0205 */
[----:B------:R0:W-:Y:S01]  /*08e0*/  @P0 STG.E.U16 [R14.64], R7 ;  /* 0x000000070e000986 */ /* 0x0001e2000c101508 */
[----:B------:R-:W-:Y:S01]  /*08f0*/  ISETP.NE.AND P0, PT, R29, RZ, PT ;  /* 0x000000ff1d00720c */ /* 0x000fe20003f05270 */
[----:B-1----:R-:W-:Y:S02]  /*0900*/  HADD2.F32 R17, -RZ, R28.H0_H0 ;  /* 0x2000001cff117230 */ /* 0x002fe40000004100 */
[----:B------:R-:W-:Y:S02]  /*0910*/  HADD2.F32 R25, -RZ, R25.H0_H0 ;  /* 0x20000019ff197230 */ /* 0x000fe40000004100 */
[----:B------:R-:W-:Y:S01]  /*0920*/  HADD2.F32 R23, -RZ, R8.H0_H0 ;  /* 0x20000008ff177230 */ /* 0x000fe20000004100 */
[--C-:B------:R-:W-:Y:S01]  /*0930*/  FADD R0, R17, R30.reuse ;  /* 0x0000001e11007221 */ /* 0x100fe20000000000 */
[--C-:B------:R-:W-:Y:S01]  /*0940*/  FADD R8, R19, R30.reuse ;  /* 0x0000001e13087221 */ /* 0x100fe20000000000 */
[----:B------:R-:W-:Y:S02]  /*0950*/  HADD2.F32 R21, -RZ, R24.H0_H0 ;  /* 0x20000018ff157230 */ /* 0x000fe40000004100 */
[----:B0-----:R-:W-:Y:S01]  /*0960*/  FADD R14, R23, R30 ;  /* 0x0000001e170e7221 */ /* 0x001fe20000000000 */
[----:B------:R-:W-:-:S02]  /*0970*/  HADD2.F32 R29, -RZ, R12.H0_H0 ;  /* 0x2000000cff1d7230 */ /* 0x000fc40000004100 */
[----:B------:R-:W-:Y:S02]  /*0980*/  HADD2.F32 R27, -RZ, R27.H0_H0 ;  /* 0x2000001bff1b7230 */ /* 0x000fe40000004100 */
[----:B------:R-:W-:-:S03]  /*0990*/  HADD2.F32 R13, -RZ, R13.H0_H0 ;  /* 0x2000000dff0d7230 */ /* 0x000fc60000004100 */
[----:B------:R-:W-:Y:S01]  /*09a0*/  FADD R0, R27, R0 ;  /* 0x000000001b007221 */ /* 0x000fe20000000000 */
[--C-:B------:R-:W-:Y:S01]  /*09b0*/  FADD R12, R25, R30.reuse ;  /* 0x0000001e190c7221 */ /* 0x100fe20000000000 */
[----:B------:R-:W-:Y:S01]  /*09c0*/  FADD R15, R21, R30 ;  /* 0x0000001e150f7221 */ /* 0x000fe20000000000 */
[----:B------:R-:W-:Y:S01]  /*09d0*/  HADD2.F32 R37, -RZ, R37.H0_H0 ;  /* 0x20000025ff257230 */ /* 0x000fe20000004100 */
[----:B------:R-:W-:Y:S01]  /*09e0*/  FADD R13, R13, R8 ;  /* 0x000000080d0d7221 */ /* 0x000fe20000000000 */
[----:B------:R-:W-:-:S03]  /*09f0*/  HADD2.F32 R36, -RZ, R36.H0_H0 ;  /* 0x20000024ff247230 */ /* 0x000fc60000004100 */
[----:B------:R-:W-:Y:S01]  /*0a00*/  FADD R37, R37, R12 ;  /* 0x0000000c25257221 */ /* 0x000fe20000000000 */
[----:B------:R-:W-:Y:S01]  /*0a10*/  HADD2.F32 R33, -RZ, R33.H0_H0 ;  /* 0x20000021ff217230 */ /* 0x000fe20000004100 */
[----:B------:R-:W-:Y:S01]  /*0a20*/  FADD R36, R36, R15 ;  /* 0x0000000f24247221 */ /* 0x000fe20000000000 */
[----:B------:R-:W-:Y:S01]  /*0a30*/  F2FP.F16.F32.PACK_AB R0, R13, R0 ;  /* 0x000000000d00723e */ /* 0x000fe200000000ff */
[----:B------:R-:W-:Y:S01]  /*0a40*/  FADD R17, R29, R30 ;  /* 0x0000001e1d117221 */ /* 0x000fe20000000000 */
[----:B------:R-:W-:Y:S01]  /*0a50*/  HADD2.F32 R20, -RZ, R20.H0_H0 ;  /* 0x20000014ff147230 */ /* 0x000fe20000004100 */
[----:B------:R-:W-:Y:S01]  /*0a60*/  PRMT R7, R7, 0x7632, R7 ;  /* 0x0000763207077816 */ /* 0x000fe20000000007 */
[----:B------:R-:W-:Y:S01]  /*0a70*/  IMAD.WIDE R12, R2, R5, c[0x0][0x178] ;  /* 0x00005e00020c7625 */ /* 0x000fe200078e0205 */
[----:B------:R-:W-:Y:S01]  /*0a80*/  FADD R33, R33, R14 ;  /* 0x0000000e21217221 */ /* 0x000fe20000000000 */
[----:B------:R-:W-:Y:S02]  /*0a90*/  F2FP.F16.F32.PACK_AB R36, R36, R37 ;  /* 0x000000252424723e */ /* 0x000fe400000000ff */
[-C--:B------:R-:W-:Y:S01]  /*0aa0*/  IMAD.WIDE R14, R10, R5.reuse, c[0x0][0x178] ;  /* 0x00005e000a0e7625 */ /* 0x080fe200078e0205 */
[----:B------:R-:W-:Y:S01]  /*0ab0*/  FADD R20, R20, R17 ;  /* 0x0000001114147221 */ /* 0x000fe20000000000 */
[----:B------:R0:W-:Y:S02]  /*0ac0*/  @P0 STG.E.U16 [R12.64], R7 ;  /* 0x000000070c000986 */ /* 0x0001e4000c101508 */
[----:B------:R-:W-:-:S02]  /*0ad0*/  IMAD.WIDE R10, R11, R5, c[0x0][0x178] ;  /* 0x00005e000b0a7625 */ /* 0x000fc400078e0205 */
[----:B------:R1:W-:Y:S02]  /*0ae0*/  @P1 STG.E.U16 [R14.64], R0 ;  /* 0x000000000e001986 */ /* 0x0003e4000c101508 */
[----:B------:R-:W-:Y:S01]  /*0af0*/  IMAD.WIDE R2, R3, R5, c[0x0][0x178] ;  /* 0x00005e0003027625 */ /* 0x000fe200078e0205 */
[----:B------:R-:W-:-:S03]  /*0b00*/  F2FP.F16.F32.PACK_AB R20, R20, R33 ;  /* 0x000000211414723e */ /* 0x000fc600000000ff */
[----:B------:R-:W-:Y:S01]  /*0b10*/  IMAD.WIDE R8, R9, R5, c[0x0][0x178] ;  /* 0x00005e0009087625 */ /* 0x000fe200078e0205 */
[----:B0-----:R-:W-:-:S03]  /*0b20*/  PRMT R13, R0, 0x7632, R13 ;  /* 0x00007632000d7816 */ /* 0x001fc6000000000d */
[-C--:B------:R-:W-:Y:S01]  /*0b30*/  IMAD.WIDE R6, R6, R5.reuse, c[0x0][0x178] ;  /* 0x00005e0006067625 */ /* 0x080fe200078e0205 */
[----:B-1----:R-:W-:Y:S01]  /*0b40*/  PRMT R15, R36, 0x7632, R15 ;  /* 0x00007632240f7816 */ /* 0x002fe2000000000f */
[----:B------:R0:W-:Y:S04]  /*0b50*/  @P2 STG.E.U16 [R10.64], R13 ;  /* 0x0000000d0a002986 */ /* 0x0001e8000c101508 */
[----:B------:R0:W-:Y:S04]  /*0b60*/  @P3 STG.E.U16 [R2.64], R36 ;  /* 0x0000002402003986 */ /* 0x0001e8000c101508 */
[----:B------:R0:W-:Y:S01]  /*0b70*/  @P4 STG.E.U16 [R8.64], R15 ;  /* 0x0000000f08004986 */ /* 0x0001e2000c101508 */
[----:B------:R-:W-:-:S03]  /*0b80*/  IMAD.WIDE R4, R4, R5, c[0x0][0x178] ;  /* 0x00005e0004047625 */ /* 0x000fc600078e0205 */
[----:B------:R0:W-:Y:S01]  /*0b90*/  @P5 STG.E.U16 [R6.64], R20 ;  /* 0x0000001406005986 */ /* 0x0001e2000c101508 */
[----:B------:R-:W-:Y:S05]  /*0ba0*/  @!P6 EXIT ;  /* 0x000000000000e94d */ /* 0x000fea0003800000 */
[----:B0-----:R-:W-:-:S05]  /*0bb0*/  PRMT R2, R20, 0x7632, R2 ;  /* 0x0000763214027816 */ /* 0x001fca0000000002 */
[----:B------:R-:W-:Y:S01]  /*0bc0*/  STG.E.U16 [R4.64], R2 ;  /* 0x0000000204007986 */ /* 0x000fe2000c101508 */
[----:B------:R-:W-:Y:S05]  /*0bd0*/  EXIT ;  /* 0x000000000000794d */ /* 0x000fea0003800000 */
.L_x_0:
[----:B------:R-:W-:-:S00]  /*0be0*/  BRA `(.L_x_0) ;  /* 0xfffffff000007947 */ /* 0x000fc0000383ffff */
[----:B------:R-:W-:-:S00]  /*0bf0*/  NOP ;  /* 0x0000000000007918 */ /* 0x000fc00000000000 */
        /* <DEDUP_REMOVED lines=8> */
.L_x_1:
